	.headerflags	@"EF_CUDA_TEXMODE_UNIFIED EF_CUDA_64BIT_ADDRESS EF_CUDA_ACCELERATORS EF_CUDA_SM90 EF_CUDA_VIRTUAL_SM(EF_CUDA_SM90)"
	.elftype	@"ET_EXEC"


//--------------------- .nv.info                  --------------------------
	.section	.nv.info,"",@"SHT_CUDA_INFO"
	.align	4


	//----- nvinfo : EIATTR_REGCOUNT
	.align		4
        /*0000*/ 	.byte	0x04, 0x2f
        /*0002*/ 	.short	(.L_1 - .L_0)
	.align		4
.L_0:
        /*0004*/ 	.word	index@(triton_red_fused_add_mul_sub_sum_32)
        /*0008*/ 	.word	0x00000028


	//----- nvinfo : EIATTR_MIN_STACK_SIZE
	.align		4
.L_1:
        /*000c*/ 	.byte	0x04, 0x12
        /*000e*/ 	.short	(.L_3 - .L_2)
	.align		4
.L_2:
        /*0010*/ 	.word	index@(triton_red_fused_add_mul_sub_sum_32)
        /*0014*/ 	.word	0x00000000


	//----- nvinfo : EIATTR_FRAME_SIZE
	.align		4
.L_3:
        /*0018*/ 	.byte	0x04, 0x11
        /*001a*/ 	.short	(.L_5 - .L_4)
	.align		4
.L_4:
        /*001c*/ 	.word	index@(triton_red_fused_add_mul_sub_sum_32)
        /*0020*/ 	.word	0x00000000


	//----- nvinfo : EIATTR_MIN_STACK_SIZE
	.align		4
.L_5:
        /*0024*/ 	.byte	0x04, 0x12
        /*0026*/ 	.short	(.L_7 - .L_6)
	.align		4
.L_6:
        /*0028*/ 	.word	index@(triton_red_fused_add_mul_sub_sum_32)
        /*002c*/ 	.word	0x00000000
.L_7:


//--------------------- .nv.info.triton_red_fused_add_mul_sub_sum_32 --------------------------
	.section	.nv.info.triton_red_fused_add_mul_sub_sum_32,"",@"SHT_CUDA_INFO"
	.sectionflags	@""
	.align	4


	//----- nvinfo : EIATTR_CUDA_API_VERSION
	.align		4
        /*0000*/ 	.byte	0x04, 0x37
        /*0002*/ 	.short	(.L_9 - .L_8)
.L_8:
        /*0004*/ 	.word	0x0000007c


	//----- nvinfo : EIATTR_KPARAM_INFO
	.align		4
.L_9:
        /*0008*/ 	.byte	0x04, 0x17
        /*000a*/ 	.short	(.L_11 - .L_10)
.L_10:
        /*000c*/ 	.word	0x00000000
        /*0010*/ 	.short	0x000c
        /*0012*/ 	.short	0x005c
        /*0014*/ 	.byte	0x00, 0xf0, 0x11, 0x00


	//----- nvinfo : EIATTR_KPARAM_INFO
	.align		4
.L_11:
        /*0018*/ 	.byte	0x04, 0x17
        /*001a*/ 	.short	(.L_13 - .L_12)
.L_12:
        /*001c*/ 	.word	0x00000000
        /*0020*/ 	.short	0x000b
        /*0022*/ 	.short	0x0058
        /*0024*/ 	.byte	0x00, 0xf0, 0x11, 0x00


	//----- nvinfo : EIATTR_KPARAM_INFO
	.align		4
.L_13:
        /*0028*/ 	.byte	0x04, 0x17
        /*002a*/ 	.short	(.L_15 - .L_14)
.L_14:
        /*002c*/ 	.word	0x00000000
        /*0030*/ 	.short	0x000a
        /*0032*/ 	.short	0x0050
        /*0034*/ 	.byte	0x00, 0xf4, 0x21, 0x00


	//----- nvinfo : EIATTR_KPARAM_INFO
	.align		4
.L_15:
        /*0038*/ 	.byte	0x04, 0x17
        /*003a*/ 	.short	(.L_17 - .L_16)
.L_16:
        /*003c*/ 	.word	0x00000000
        /*0040*/ 	.short	0x0009
        /*0042*/ 	.short	0x0048
        /*0044*/ 	.byte	0x00, 0xf4, 0x21, 0x00


	//----- nvinfo : EIATTR_KPARAM_INFO
	.align		4
.L_17:
        /*0048*/ 	.byte	0x04, 0x17
        /*004a*/ 	.short	(.L_19 - .L_18)
.L_18:
        /*004c*/ 	.word	0x00000000
        /*0050*/ 	.short	0x0008
        /*0052*/ 	.short	0x0040
        /*0054*/ 	.byte	0x00, 0xf4, 0x21, 0x00


	//----- nvinfo : EIATTR_KPARAM_INFO
	.align		4
.L_19:
        /*0058*/ 	.byte	0x04, 0x17
        /*005a*/ 	.short	(.L_21 - .L_20)
.L_20:
        /*005c*/ 	.word	0x00000000
        /*0060*/ 	.short	0x0007
        /*0062*/ 	.short	0x0038
        /*0064*/ 	.byte	0x00, 0xf4, 0x21, 0x00


	//----- nvinfo : EIATTR_KPARAM_INFO
	.align		4
.L_21:
        /*0068*/ 	.byte	0x04, 0x17
        /*006a*/ 	.short	(.L_23 - .L_22)
.L_22:
        /*006c*/ 	.word	0x00000000
        /*0070*/ 	.short	0x0006
        /*0072*/ 	.short	0x0030
        /*0074*/ 	.byte	0x00, 0xf4, 0x21, 0x00


	//----- nvinfo : EIATTR_KPARAM_INFO
	.align		4
.L_23:
        /*0078*/ 	.byte	0x04, 0x17
        /*007a*/ 	.short	(.L_25 - .L_24)
.L_24:
        /*007c*/ 	.word	0x00000000
        /*0080*/ 	.short	0x0005
        /*0082*/ 	.short	0x0028
        /*0084*/ 	.byte	0x00, 0xf4, 0x21, 0x00


	//----- nvinfo : EIATTR_KPARAM_INFO
	.align		4
.L_25:
        /*0088*/ 	.byte	0x04, 0x17
        /*008a*/ 	.short	(.L_27 - .L_26)
.L_26:
        /*008c*/ 	.word	0x00000000
        /*0090*/ 	.short	0x0004
        /*0092*/ 	.short	0x0020
        /*0094*/ 	.byte	0x00, 0xf4, 0x21, 0x00


	//----- nvinfo : EIATTR_KPARAM_INFO
	.align		4
.L_27:
        /*0098*/ 	.byte	0x04, 0x17
        /*009a*/ 	.short	(.L_29 - .L_28)
.L_28:
        /*009c*/ 	.word	0x00000000
        /*00a0*/ 	.short	0x0003
        /*00a2*/ 	.short	0x0018
        /*00a4*/ 	.byte	0x00, 0xf4, 0x21, 0x00


	//----- nvinfo : EIATTR_KPARAM_INFO
	.align		4
.L_29:
        /*00a8*/ 	.byte	0x04, 0x17
        /*00aa*/ 	.short	(.L_31 - .L_30)
.L_30:
        /*00ac*/ 	.word	0x00000000
        /*00b0*/ 	.short	0x0002
        /*00b2*/ 	.short	0x0010
        /*00b4*/ 	.byte	0x00, 0xf4, 0x21, 0x00


	//----- nvinfo : EIATTR_KPARAM_INFO
	.align		4
.L_31:
        /*00b8*/ 	.byte	0x04, 0x17
        /*00ba*/ 	.short	(.L_33 - .L_32)
.L_32:
        /*00bc*/ 	.word	0x00000000
        /*00c0*/ 	.short	0x0001
        /*00c2*/ 	.short	0x0008
        /*00c4*/ 	.byte	0x00, 0xf4, 0x21, 0x00


	//----- nvinfo : EIATTR_KPARAM_INFO
	.align		4
.L_33:
        /*00c8*/ 	.byte	0x04, 0x17
        /*00ca*/ 	.short	(.L_35 - .L_34)
.L_34:
        /*00cc*/ 	.word	0x00000000
        /*00d0*/ 	.short	0x0000
        /*00d2*/ 	.short	0x0000
        /*00d4*/ 	.byte	0x00, 0xf4, 0x21, 0x00


	//----- nvinfo : EIATTR_SPARSE_MMA_MASK
	.align		4
.L_35:
        /*00d8*/ 	.byte	0x03, 0x50
        /*00da*/ 	.short	0x0000


	//----- nvinfo : EIATTR_MAXREG_COUNT
	.align		4
        /*00dc*/ 	.byte	0x03, 0x1b
        /*00de*/ 	.short	0x0080


	//----- nvinfo : EIATTR_COOP_GROUP_MASK_REGIDS
	.align		4
        /*00e0*/ 	.byte	0x04, 0x29
        /*00e2*/ 	.short	(.L_37 - .L_36)


	//   ....[0]....
.L_36:
        /*00e4*/ 	.word	0xffffffff


	//   ....[1]....
        /*00e8*/ 	.word	0xffffffff


	//   ....[2]....
        /*00ec*/ 	.word	0xffffffff


	//   ....[3]....
        /*00f0*/ 	.word	0xffffffff


	//   ....[4]....
        /*00f4*/ 	.word	0xffffffff


	//   ....[5]....
        /*00f8*/ 	.word	0xffffffff


	//   ....[6]....
        /*00fc*/ 	.word	0xffffffff


	//   ....[7]....
        /*0100*/ 	.word	0xffffffff


	//   ....[8]....
        /*0104*/ 	.word	0xffffffff


	//   ....[9]....
        /*0108*/ 	.word	0xffffffff


	//   ....[10]....
        /*010c*/ 	.word	0xffffffff


	//   ....[11]....
        /*0110*/ 	.word	0xffffffff


	//   ....[12]....
        /*0114*/ 	.word	0xffffffff


	//   ....[13]....
        /*0118*/ 	.word	0xffffffff


	//   ....[14]....
        /*011c*/ 	.word	0xffffffff


	//   ....[15]....
        /*0120*/ 	.word	0xffffffff


	//   ....[16]....
        /*0124*/ 	.word	0xffffffff


	//   ....[17]....
        /*0128*/ 	.word	0xffffffff


	//   ....[18]....
        /*012c*/ 	.word	0xffffffff


	//   ....[19]....
        /*0130*/ 	.word	0xffffffff


	//   ....[20]....
        /*0134*/ 	.word	0xffffffff


	//   ....[21]....
        /*0138*/ 	.word	0xffffffff


	//   ....[22]....
        /*013c*/ 	.word	0xffffffff


	//   ....[23]....
        /*0140*/ 	.word	0xffffffff


	//   ....[24]....
        /*0144*/ 	.word	0xffffffff


	//   ....[25]....
        /*0148*/ 	.word	0xffffffff


	//   ....[26]....
        /*014c*/ 	.word	0xffffffff


	//----- nvinfo : EIATTR_COOP_GROUP_INSTR_OFFSETS
	.align		4
.L_37:
        /*0150*/ 	.byte	0x04, 0x28
        /*0152*/ 	.short	(.L_39 - .L_38)


	//   ....[0]....
.L_38:
        /*0154*/ 	.word	0x00000aa0


	//   ....[1]....
        /*0158*/ 	.word	0x00000ab0


	//   ....[2]....
        /*015c*/ 	.word	0x00000ae0


	//   ....[3]....
        /*0160*/ 	.word	0x00000b00


	//   ....[4]....
        /*0164*/ 	.word	0x00000b30


	//   ....[5]....
        /*0168*/ 	.word	0x00000b70


	//   ....[6]....
        /*016c*/ 	.word	0x00000c30


	//   ....[7]....
        /*0170*/ 	.word	0x00000c60


	//   ....[8]....
        /*0174*/ 	.word	0x00000c80


	//   ....[9]....
        /*0178*/ 	.word	0x00000c90


	//   ....[10]....
        /*017c*/ 	.word	0x00000cc0


	//   ....[11]....
        /*0180*/ 	.word	0x00000cd0


	//   ....[12]....
        /*0184*/ 	.word	0x00000d00


	//   ....[13]....
        /*0188*/ 	.word	0x00000d10


	//   ....[14]....
        /*018c*/ 	.word	0x00000d40


	//   ....[15]....
        /*0190*/ 	.word	0x00000d90


	//   ....[16]....
        /*0194*/ 	.word	0x00000dd0


	//   ....[17]....
        /*0198*/ 	.word	0x00000e10


	//   ....[18]....
        /*019c*/ 	.word	0x00000e40


	//   ....[19]....
        /*01a0*/ 	.word	0x00000e50


	//   ....[20]....
        /*01a4*/ 	.word	0x00000e80


	//   ....[21]....
        /*01a8*/ 	.word	0x00000ea0


	//   ....[22]....
        /*01ac*/ 	.word	0x00000ec0


	//   ....[23]....
        /*01b0*/ 	.word	0x00000f80


	//   ....[24]....
        /*01b4*/ 	.word	0x00000fa0


	//   ....[25]....
        /*01b8*/ 	.word	0x00000fd0


	//   ....[26]....
        /*01bc*/ 	.word	0x00001010


	//----- nvinfo : EIATTR_EXIT_INSTR_OFFSETS
	.align		4
.L_39:
        /*01c0*/ 	.byte	0x04, 0x1c
        /*01c2*/ 	.short	(.L_41 - .L_40)


	//   ....[0]....
.L_40:
        /*01c4*/ 	.word	0x00001070


	//   ....[1]....
        /*01c8*/ 	.word	0x000010c0


	//----- nvinfo : EIATTR_REQNTID
	.align		4
.L_41:
        /*01cc*/ 	.byte	0x04, 0x10
        /*01ce*/ 	.short	(.L_43 - .L_42)
.L_42:
        /*01d0*/ 	.word	0x00000200
        /*01d4*/ 	.word	0x00000001
        /*01d8*/ 	.word	0x00000001


	//----- nvinfo : EIATTR_CBANK_PARAM_SIZE
	.align		4
.L_43:
        /*01dc*/ 	.byte	0x03, 0x19
        /*01de*/ 	.short	0x0060


	//----- nvinfo : EIATTR_PARAM_CBANK
	.align		4
        /*01e0*/ 	.byte	0x04, 0x0a
        /*01e2*/ 	.short	(.L_45 - .L_44)
	.align		4
.L_44:
        /*01e4*/ 	.word	index@(.nv.constant0.triton_red_fused_add_mul_sub_sum_32)
        /*01e8*/ 	.short	0x0210
        /*01ea*/ 	.short	0x0060


	//----- nvinfo : EIATTR_SW_WAR
	.align		4
.L_45:
        /*01ec*/ 	.byte	0x04, 0x36
        /*01ee*/ 	.short	(.L_47 - .L_46)
.L_46:
        /*01f0*/ 	.word	0x00000008
.L_47:


//--------------------- .nv.callgraph             --------------------------
	.section	.nv.callgraph,"",@"SHT_CUDA_CALLGRAPH"
	.align	4
	.sectionentsize	8
	.align		4
        /*0000*/ 	.word	0x00000000
	.align		4
        /*0004*/ 	.word	0xffffffff
	.align		4
        /*0008*/ 	.word	0x00000000
	.align		4
        /*000c*/ 	.word	0xfffffffe
	.align		4
        /*0010*/ 	.word	0x00000000
	.align		4
        /*0014*/ 	.word	0xfffffffd
	.align		4
        /*0018*/ 	.word	0x00000000
	.align		4
        /*001c*/ 	.word	0xfffffffc


//--------------------- .text.triton_red_fused_add_mul_sub_sum_32 --------------------------
	.section	.text.triton_red_fused_add_mul_sub_sum_32,"ax",@progbits
	.sectionflags	@"SHF_BARRIERS=1"
	.align	128
        .global         triton_red_fused_add_mul_sub_sum_32
        .type           triton_red_fused_add_mul_sub_sum_32,@function
        .size           triton_red_fused_add_mul_sub_sum_32,(.L_x_2 - triton_red_fused_add_mul_sub_sum_32)
        .other          triton_red_fused_add_mul_sub_sum_32,@"STO_CUDA_ENTRY STV_DEFAULT"
triton_red_fused_add_mul_sub_sum_32:
.text.triton_red_fused_add_mul_sub_sum_32:
[----:B------:R-:W0:Y:S02]  /*0000*/  LDC R1, c[0x0][0x28] ;  /* 0x00000a00ff017b82 */ /* 0x000e240000000800 */
[----:B------:R-:W1:Y:S01]  /*0010*/  S2R R8, SR_TID.X ;  /* 0x0000000000087919 */ /* 0x000e620000002100 */
[----:B------:R-:W-:Y:S01]  /*0020*/  HFMA2.MMA R7, -RZ, RZ, 0, 0 ;  /* 0x00000000ff077435 */ /* 0x000fe200000001ff */
[----:B------:R-:W-:Y:S02]  /*0030*/  CS2R R30, SRZ ;  /* 0x00000000001e7805 */ /* 0x000fe4000001ff00 */
[----:B------:R-:W-:Y:S01]  /*0040*/  MOV R5, 0xfffff800 ;  /* 0xfffff80000057802 */ /* 0x000fe20000000f00 */
[----:B------:R-:W2:Y:S01]  /*0050*/  S2R R0, SR_CTAID.X ;  /* 0x0000000000007919 */ /* 0x000ea20000002500 */
[----:B------:R-:W-:Y:S02]  /*0060*/  MOV R6, 0xffffffff ;  /* 0xffffffff00067802 */ /* 0x000fe40000000f00 */
[----:B------:R-:W-:Y:S02]  /*0070*/  CS2R R28, SRZ ;  /* 0x00000000001c7805 */ /* 0x000fe4000001ff00 */
[----:B------:R-:W-:-:S02]  /*0080*/  CS2R R26, SRZ ;  /* 0x00000000001a7805 */ /* 0x000fc4000001ff00 */
[----:B------:R-:W-:Y:S02]  /*0090*/  CS2R R24, SRZ ;  /* 0x0000000000187805 */ /* 0x000fe4000001ff00 */
[----:B------:R-:W-:Y:S02]  /*00a0*/  CS2R R2, SRZ ;  /* 0x0000000000027805 */ /* 0x000fe4000001ff00 */
[----:B------:R-:W-:Y:S01]  /*00b0*/  MOV R4, RZ ;  /* 0x000000ff00047202 */ /* 0x000fe20000000f00 */
[----:B------:R-:W-:Y:S01]  /*00c0*/  ULDC.64 UR6, c[0x0][0x208] ;  /* 0x0000820000067ab9 */ /* 0x000fe20000000a00 */
        /* <DEDUP_REMOVED lines=8> */
[----:B-1----:R-:W-:-:S04]  /*0150*/  SHF.L.U32 R8, R8, 0x2, RZ ;  /* 0x0000000208087819 */ /* 0x002fc800000006ff */
[----:B------:R-:W-:Y:S02]  /*0160*/  LOP3.LUT R9, R8, 0x7fc, RZ, 0xc0, !PT ;  /* 0x000007fc08097812 */ /* 0x000fe400078ec0ff */
[C---:B--2---:R-:W-:Y:S02]  /*0170*/  ISETP.GE.AND P1, PT, R0.reuse, 0x20, PT ;  /* 0x000000200000780c */ /* 0x044fe40003f26270 */
[----:B------:R-:W-:-:S11]  /*0180*/  LEA R32, R0, R9, 0xd ;  /* 0x0000000900207211 */ /* 0x000fd600078e68ff */
.L_x_0:
[----:B------:R-:W-:Y:S01]  /*0190*/  MOV R22, UR4 ;  /* 0x0000000400167c02 */ /* 0x000fe20008000f00 */
[----:B------:R-:W-:Y:S01]  /*01a0*/  IMAD.U32 R23, RZ, RZ, UR5 ;  /* 0x00000005ff177e24 */ /* 0x000fe2000f8e00ff */
[----:B------:R-:W-:Y:S02]  /*01b0*/  MOV R20, UR8 ;  /* 0x0000000800147c02 */ /* 0x000fe40008000f00 */
[----:B------:R-:W-:Y:S02]  /*01c0*/  CS2R R8, SRZ ;  /* 0x0000000000087805 */ /* 0x000fe4000001ff00 */
[----:B------:R-:W-:Y:S02]  /*01d0*/  MOV R21, UR9 ;  /* 0x0000000900157c02 */ /* 0x000fe40008000f00 */
[----:B------:R-:W-:Y:S02]  /*01e0*/  CS2R R10, SRZ ;  /* 0x00000000000a7805 */ /* 0x000fe4000001ff00 */
[----:B------:R-:W-:-:S02]  /*01f0*/  CS2R R12, SRZ ;  /* 0x00000000000c7805 */ /* 0x000fc4000001ff00 */
[----:B------:R-:W-:Y:S01]  /*0200*/  CS2R R14, SRZ ;  /* 0x00000000000e7805 */ /* 0x000fe2000001ff00 */
[----:B------:R-:W-:-:S04]  /*0210*/  IMAD.WIDE R22, R32, 0x4, R22 ;  /* 0x0000000420167825 */ /* 0x000fc800078e0216 */
[C---:B------:R-:W-:Y:S01]  /*0220*/  IMAD.WIDE R20, R32.reuse, 0x4, R20 ;  /* 0x0000000420147825 */ /* 0x040fe200078e0214 */
[----:B------:R-:W2:Y:S01]  /*0230*/  @!P1 LDG.E.EF.128 R8, desc[UR6][R22.64] ;  /* 0x0000000616089981 */ /* 0x000ea2000c0e1d00 */
[----:B------:R-:W-:Y:S02]  /*0240*/  MOV R36, UR10 ;  /* 0x0000000a00247c02 */ /* 0x000fe40008000f00 */
[----:B------:R-:W-:Y:S01]  /*0250*/  MOV R37, UR11 ;  /* 0x0000000b00257c02 */ /* 0x000fe20008000f00 */
[----:B------:R1:W3:Y:S01]  /*0260*/  @!P1 LDG.E.EF.128 R12, desc[UR6][R20.64] ;  /* 0x00000006140c9981 */ /* 0x0002e2000c0e1d00 */
[----:B------:R-:W-:Y:S02]  /*0270*/  CS2R R16, SRZ ;  /* 0x0000000000107805 */ /* 0x000fe4000001ff00 */
[----:B------:R-:W-:Y:S01]  /*0280*/  CS2R R18, SRZ ;  /* 0x0000000000127805 */ /* 0x000fe2000001ff00 */
[----:B------:R-:W-:-:S05]  /*0290*/  IMAD.WIDE R36, R32, 0x4, R36 ;  /* 0x0000000420247825 */ /* 0x000fca00078e0224 */
[----:B------:R4:W5:Y:S01]  /*02a0*/  @!P1 LDG.E.EF.128 R16, desc[UR6][R36.64] ;  /* 0x0000000624109981 */ /* 0x000962000c0e1d00 */
[----:B------:R-:W-:Y:S01]  /*02b0*/  MOV R35, UR13 ;  /* 0x0000000d00237c02 */ /* 0x000fe20008000f00 */
[----:B------:R-:W-:Y:S01]  /*02c0*/  IMAD.U32 R34, RZ, RZ, UR12 ;  /* 0x0000000cff227e24 */ /* 0x000fe2000f8e00ff */
[----:B-1----:R-:W-:Y:S02]  /*02d0*/  CS2R R20, SRZ ;  /* 0x0000000000147805 */ /* 0x002fe4000001ff00 */
[----:B------:R-:W-:Y:S01]  /*02e0*/  CS2R R22, SRZ ;  /* 0x0000000000167805 */ /* 0x000fe2000001ff00 */
[----:B------:R-:W-:-:S05]  /*02f0*/  IMAD.WIDE R34, R32, 0x4, R34 ;  /* 0x0000000420227825 */ /* 0x000fca00078e0222 */
[----:B------:R1:W5:Y:S01]  /*0300*/  @!P1 LDG.E.EF.128 R20, desc[UR6][R34.64] ;  /* 0x0000000622149981 */ /* 0x000362000c0e1d00 */
[----:B--2---:R-:W-:Y:S02]  /*0310*/  SEL R11, R11, RZ, !P1 ;  /* 0x000000ff0b0b7207 */ /* 0x004fe40004800000 */
[----:B------:R-:W-:Y:S02]  /*0320*/  SEL R8, R8, RZ, !P1 ;  /* 0x000000ff08087207 */ /* 0x000fe40004800000 */
[----:B---3--:R-:W-:Y:S02]  /*0330*/  SEL R15, R15, RZ, !P1 ;  /* 0x000000ff0f0f7207 */ /* 0x008fe40004800000 */
[----:B------:R-:W-:Y:S02]  /*0340*/  SEL R10, R10, RZ, !P1 ;  /* 0x000000ff0a0a7207 */ /* 0x000fe40004800000 */
[----:B------:R-:W-:Y:S01]  /*0350*/  SEL R33, R14, RZ, !P1 ;  /* 0x000000ff0e217207 */ /* 0x000fe20004800000 */
[----:B------:R-:W-:Y:S01]  /*0360*/  FFMA R15, R15, -0.00390625, R11 ;  /* 0xbb8000000f0f7823 */ /* 0x000fe2000000000b */
[----:B------:R-:W-:-:S02]  /*0370*/  SEL R11, R12, RZ, !P1 ;  /* 0x000000ff0c0b7207 */ /* 0x000fc40004800000 */
[----:B------:R-:W-:Y:S01]  /*0380*/  SEL R9, R9, RZ, !P1 ;  /* 0x000000ff09097207 */ /* 0x000fe20004800000 */
[----:B------:R-:W-:Y:S01]  /*0390*/  FFMA R14, R33, -0.00390625, R10 ;  /* 0xbb800000210e7823 */ /* 0x000fe2000000000a */
[----:B----4-:R-:W-:Y:S01]  /*03a0*/  SEL R36, R13, RZ, !P1 ;  /* 0x000000ff0d247207 */ /* 0x010fe20004800000 */
[----:B-1----:R-:W-:Y:S01]  /*03b0*/  FFMA R34, R11, -0.00390625, R8 ;  /* 0xbb8000000b227823 */ /* 0x002fe20000000008 */
[----:B-----5:R-:W-:Y:S02]  /*03c0*/  SEL R35, R16, RZ, !P1 ;  /* 0x000000ff10237207 */ /* 0x020fe40004800000 */
[----:B------:R-:W-:Y:S02]  /*03d0*/  CS2R R10, SRZ ;  /* 0x00000000000a7805 */ /* 0x000fe4000001ff00 */
[----:B------:R-:W-:Y:S01]  /*03e0*/  MOV R12, UR14 ;  /* 0x0000000e000c7c02 */ /* 0x000fe20008000f00 */
[----:B------:R-:W-:Y:S01]  /*03f0*/  FFMA R33, R36, -0.00390625, R9 ;  /* 0xbb80000024217823 */ /* 0x000fe20000000009 */
[----:B------:R-:W-:-:S02]  /*0400*/  MOV R13, UR15 ;  /* 0x0000000f000d7c02 */ /* 0x000fc40008000f00 */
[----:B------:R-:W-:Y:S02]  /*0410*/  CS2R R8, SRZ ;  /* 0x0000000000087805 */ /* 0x000fe4000001ff00 */
[----:B------:R-:W-:Y:S01]  /*0420*/  SEL R36, R17, RZ, !P1 ;  /* 0x000000ff11247207 */ /* 0x000fe20004800000 */
[----:B------:R-:W-:Y:S01]  /*0430*/  FFMA R16, R35, -0.00390625, R34 ;  /* 0xbb80000023107823 */ /* 0x000fe20000000022 */
[----:B------:R-:W-:Y:S01]  /*0440*/  SEL R35, R18, RZ, !P1 ;  /* 0x000000ff12237207 */ /* 0x000fe20004800000 */
[----:B------:R-:W-:Y:S01]  /*0450*/  IMAD.WIDE R12, R32, 0x4, R12 ;  /* 0x00000004200c7825 */ /* 0x000fe200078e020c */
[----:B------:R-:W-:Y:S02]  /*0460*/  SEL R34, R19, RZ, !P1 ;  /* 0x000000ff13227207 */ /* 0x000fe40004800000 */
[----:B------:R-:W-:Y:S02]  /*0470*/  MOV R18, UR16 ;  /* 0x0000001000127c02 */ /* 0x000fe40008000f00 */
[----:B------:R-:W-:Y:S01]  /*0480*/  MOV R19, UR17 ;  /* 0x0000001100137c02 */ /* 0x000fe20008000f00 */
[----:B------:R-:W-:Y:S01]  /*0490*/  FFMA R17, R36, -0.00390625, R33 ;  /* 0xbb80000024117823 */ /* 0x000fe20000000021 */
[----:B------:R1:W2:Y:S01]  /*04a0*/  @!P1 LDG.E.EF.128 R8, desc[UR6][R12.64] ;  /* 0x000000060c089981 */ /* 0x0002a2000c0e1d00 */
[----:B------:R-:W-:Y:S01]  /*04b0*/  FFMA R33, R35, -0.00390625, R14 ;  /* 0xbb80000023217823 */ /* 0x000fe2000000000e */
[----:B------:R-:W-:Y:S01]  /*04c0*/  FFMA R34, R34, -0.00390625, R15 ;  /* 0xbb80000022227823 */ /* 0x000fe2000000000f */
[----:B------:R-:W-:Y:S01]  /*04d0*/  CS2R R14, SRZ ;  /* 0x00000000000e7805 */ /* 0x000fe2000001ff00 */
[----:B------:R-:W-:Y:S01]  /*04e0*/  IMAD.WIDE R18, R32, 0x4, R18 ;  /* 0x0000000420127825 */ /* 0x000fe200078e0212 */
[----:B-1----:R-:W-:-:S06]  /*04f0*/  CS2R R12, SRZ ;  /* 0x00000000000c7805 */ /* 0x002fcc000001ff00 */
[----:B------:R1:W3:Y:S01]  /*0500*/  @!P1 LDG.E.EF.128 R12, desc[UR6][R18.64] ;  /* 0x00000006120c9981 */ /* 0x0002e2000c0e1d00 */
[----:B------:R-:W-:Y:S02]  /*0510*/  SEL R23, R23, RZ, !P1 ;  /* 0x000000ff17177207 */ /* 0x000fe40004800000 */
[----:B------:R-:W-:Y:S02]  /*0520*/  SEL R36, R22, RZ, !P1 ;  /* 0x000000ff16247207 */ /* 0x000fe40004800000 */
[----:B------:R-:W-:Y:S01]  /*0530*/  SEL R22, R21, RZ, !P1 ;  /* 0x000000ff15167207 */ /* 0x000fe20004800000 */
[----:B------:R-:W-:Y:S01]  /*0540*/  FFMA R23, R23, 1.52587890625e-05, R34 ;  /* 0x3780000017177823 */ /* 0x000fe20000000022 */
[----:B------:R-:W-:Y:S01]  /*0550*/  SEL R21, R20, RZ, !P1 ;  /* 0x000000ff14157207 */ /* 0x000fe20004800000 */
[----:B------:R-:W-:Y:S01]  /*0560*/  IMAD.U32 R34, RZ, RZ, UR18 ;  /* 0x00000012ff227e24 */ /* 0x000fe2000f8e00ff */
[----:B------:R-:W-:Y:S01]  /*0570*/  MOV R35, UR19 ;  /* 0x0000001300237c02 */ /* 0x000fe20008000f00 */
[----:B------:R-:W-:Y:S01]  /*0580*/  FFMA R20, R22, 1.52587890625e-05, R17 ;  /* 0x3780000016147823 */ /* 0x000fe20000000011 */
[----:B-1----:R-:W-:Y:S01]  /*0590*/  CS2R R18, SRZ ;  /* 0x0000000000127805 */ /* 0x002fe2000001ff00 */
[----:B------:R-:W-:Y:S01]  /*05a0*/  FFMA R21, R21, 1.52587890625e-05, R16 ;  /* 0x3780000015157823 */ /* 0x000fe20000000010 */
[----:B------:R-:W-:Y:S01]  /*05b0*/  CS2R R16, SRZ ;  /* 0x0000000000107805 */ /* 0x000fe2000001ff00 */
[----:B------:R-:W-:Y:S01]  /*05c0*/  IMAD.WIDE R34, R32, 0x4, R34 ;  /* 0x0000000420227825 */ /* 0x000fe200078e0222 */
[----:B------:R-:W-:Y:S01]  /*05d0*/  IADD3 R5, P0, R5, 0x800, RZ ;  /* 0x0000080005057810 */ /* 0x000fe20007f1e0ff */
[----:B------:R-:W-:-:S02]  /*05e0*/  UIADD3 UR16, UP4, UR16, 0x2000, URZ ;  /* 0x0000200010107890 */ /* 0x000fc4000ff9e03f */
[----:B------:R-:W-:Y:S01]  /*05f0*/  FFMA R33, R36, 1.52587890625e-05, R33 ;  /* 0x3780000024217823 */ /* 0x000fe20000000021 */
[----:B------:R1:W4:Y:S01]  /*0600*/  @!P1 LDG.E.EF.128 R16, desc[UR6][R34.64] ;  /* 0x0000000622109981 */ /* 0x000322000c0e1d00 */
[----:B--2---:R-:W-:Y:S02]  /*0610*/  SEL R11, R11, RZ, !P1 ;  /* 0x000000ff0b0b7207 */ /* 0x004fe40004800000 */
[----:B------:R-:W-:Y:S02]  /*0620*/  SEL R10, R10, RZ, !P1 ;  /* 0x000000ff0a0a7207 */ /* 0x000fe40004800000 */
[----:B------:R-:W-:Y:S02]  /*0630*/  SEL R8, R8, RZ, !P1 ;  /* 0x000000ff08087207 */ /* 0x000fe40004800000 */
[----:B------:R-:W-:Y:S02]  /*0640*/  SEL R9, R9, RZ, !P1 ;  /* 0x000000ff09097207 */ /* 0x000fe40004800000 */
[----:B---3--:R-:W-:-:S02]  /*0650*/  SEL R22, R15, RZ, !P1 ;  /* 0x000000ff0f167207 */ /* 0x008fc40004800000 */
[----:B------:R-:W-:-:S03]  /*0660*/  SEL R37, R14, RZ, !P1 ;  /* 0x000000ff0e257207 */ /* 0x000fc60004800000 */
[----:B------:R-:W-:Y:S01]  /*0670*/  FFMA R15, R22, -0.00390625, R11 ;  /* 0xbb800000160f7823 */ /* 0x000fe2000000000b */
[----:B------:R-:W-:Y:S01]  /*0680*/  SEL R22, R13, RZ, !P1 ;  /* 0x000000ff0d167207 */ /* 0x000fe20004800000 */
[----:B------:R-:W-:Y:S01]  /*0690*/  FFMA R14, R37, -0.00390625, R10 ;  /* 0xbb800000250e7823 */ /* 0x000fe2000000000a */
[----:B------:R-:W-:Y:S02]  /*06a0*/  SEL R11, R12, RZ, !P1 ;  /* 0x000000ff0c0b7207 */ /* 0x000fe40004800000 */
[----:B------:R-:W-:Y:S01]  /*06b0*/  MOV R12, UR20 ;  /* 0x00000014000c7c02 */ /* 0x000fe20008000f00 */
[----:B------:R-:W-:Y:S01]  /*06c0*/  FFMA R22, R22, -0.00390625, R9 ;  /* 0xbb80000016167823 */ /* 0x000fe20000000009 */
[----:B------:R-:W-:Y:S01]  /*06d0*/  MOV R13, UR21 ;  /* 0x00000015000d7c02 */ /* 0x000fe20008000f00 */
[----:B-1----:R-:W-:Y:S01]  /*06e0*/  FFMA R34, R11, -0.00390625, R8 ;  /* 0xbb8000000b227823 */ /* 0x002fe20000000008 */
[----:B------:R-:W-:Y:S02]  /*06f0*/  CS2R R8, SRZ ;  /* 0x0000000000087805 */ /* 0x000fe4000001ff00 */
[----:B------:R-:W-:Y:S01]  /*0700*/  CS2R R10, SRZ ;  /* 0x00000000000a7805 */ /* 0x000fe2000001ff00 */
[----:B------:R-:W-:-:S05]  /*0710*/  IMAD.WIDE R12, R32, 0x4, R12 ;  /* 0x00000004200c7825 */ /* 0x000fca00078e020c */
[----:B------:R-:W2:Y:S01]  /*0720*/  @!P1 LDG.E.EF.128 R8, desc[UR6][R12.64] ;  /* 0x000000060c089981 */ /* 0x000ea2000c0e1d00 */
[----:B----4-:R-:W-:Y:S01]  /*0730*/  SEL R35, R16, RZ, !P1 ;  /* 0x000000ff10237207 */ /* 0x010fe20004800000 */
[----:B------:R-:W-:Y:S01]  /*0740*/  UIADD3 UR20, UP6, UR20, 0x2000, URZ ;  /* 0x0000200014147890 */ /* 0x000fe2000ffde03f */
[----:B------:R-:W-:Y:S01]  /*0750*/  IADD3.X R6, RZ, R6, RZ, P0, !PT ;  /* 0x00000006ff067210 */ /* 0x000fe200007fe4ff */
[----:B------:R-:W-:Y:S01]  /*0760*/  UIADD3 UR18, UP5, UR18, 0x2000, URZ ;  /* 0x0000200012127890 */ /* 0x000fe2000ffbe03f */
[----:B------:R-:W-:Y:S01]  /*0770*/  ISETP.GE.U32.AND P0, PT, R5, 0x1800, PT ;  /* 0x000018000500780c */ /* 0x000fe20003f06070 */
[----:B------:R-:W-:Y:S01]  /*0780*/  FFMA R16, R35, -0.00390625, R34 ;  /* 0xbb80000023107823 */ /* 0x000fe20000000022 */
[----:B------:R-:W-:Y:S01]  /*0790*/  SEL R17, R17, RZ, !P1 ;  /* 0x000000ff11117207 */ /* 0x000fe20004800000 */
[----:B------:R-:W-:Y:S01]  /*07a0*/  UIADD3.X UR21, URZ, UR21, URZ, UP6, !UPT ;  /* 0x000000153f157290 */ /* 0x000fe2000b7fe43f */
[----:B------:R-:W-:Y:S01]  /*07b0*/  SEL R35, R18, RZ, !P1 ;  /* 0x000000ff12237207 */ /* 0x000fe20004800000 */
[----:B------:R-:W-:Y:S01]  /*07c0*/  UIADD3 UR14, UP3, UR14, 0x2000, URZ ;  /* 0x000020000e0e7890 */ /* 0x000fe2000ff7e03f */
[----:B------:R-:W-:Y:S01]  /*07d0*/  ISETP.GE.U32.AND.EX P0, PT, R6, RZ, PT, P0 ;  /* 0x000000ff0600720c */ /* 0x000fe20003f06100 */
[----:B------:R-:W-:Y:S01]  /*07e0*/  FFMA R22, R17, -0.00390625, R22 ;  /* 0xbb80000011167823 */ /* 0x000fe20000000016 */
[----:B------:R-:W-:Y:S01]  /*07f0*/  SEL R18, R19, RZ, !P1 ;  /* 0x000000ff13127207 */ /* 0x000fe20004800000 */
[----:B------:R-:W-:Y:S01]  /*0800*/  FFMA R17, R35, -0.00390625, R14 ;  /* 0xbb80000023117823 */ /* 0x000fe2000000000e */
[----:B------:R-:W-:Y:S01]  /*0810*/  UIADD3 UR12, UP2, UR12, 0x2000, URZ ;  /* 0x000020000c0c7890 */ /* 0x000fe2000ff5e03f */
[----:B------:R-:W-:Y:S01]  /*0820*/  @!P1 FFMA R24, R21, R21, R24 ;  /* 0x0000001515189223 */ /* 0x000fe20000000018 */
[----:B------:R-:W-:Y:S01]  /*0830*/  UIADD3 UR10, UP1, UR10, 0x2000, URZ ;  /* 0x000020000a0a7890 */ /* 0x000fe2000ff3e03f */
[----:B------:R-:W-:Y:S01]  /*0840*/  FFMA R15, R18, -0.00390625, R15 ;  /* 0xbb800000120f7823 */ /* 0x000fe2000000000f */
[----:B------:R-:W-:Y:S01]  /*0850*/  UIADD3 UR8, UP0, UR8, 0x2000, URZ ;  /* 0x0000200008087890 */ /* 0x000fe2000ff1e03f */
[----:B------:R-:W-:Y:S01]  /*0860*/  @!P1 FFMA R3, R20, R20, R3 ;  /* 0x0000001414039223 */ /* 0x000fe20000000003 */
[----:B------:R-:W-:Y:S01]  /*0870*/  UIADD3 UR4, UP6, UR4, 0x2000, URZ ;  /* 0x0000200004047890 */ /* 0x000fe2000ffde03f */
[----:B------:R-:W-:Y:S01]  /*0880*/  @!P1 FFMA R4, R33, R33, R4 ;  /* 0x0000002121049223 */ /* 0x000fe20000000004 */
[----:B------:R-:W-:Y:S01]  /*0890*/  UIADD3.X UR19, URZ, UR19, URZ, UP5, !UPT ;  /* 0x000000133f137290 */ /* 0x000fe2000affe43f */
[----:B------:R-:W-:Y:S01]  /*08a0*/  @!P1 FFMA R2, R23, R23, R2 ;  /* 0x0000001717029223 */ /* 0x000fe20000000002 */
[----:B------:R-:W-:-:S02]  /*08b0*/  UIADD3.X UR17, URZ, UR17, URZ, UP4, !UPT ;  /* 0x000000113f117290 */ /* 0x000fc4000a7fe43f */
[----:B------:R-:W-:Y:S02]  /*08c0*/  UIADD3.X UR15, URZ, UR15, URZ, UP3, !UPT ;  /* 0x0000000f3f0f7290 */ /* 0x000fe40009ffe43f */
[----:B------:R-:W-:Y:S02]  /*08d0*/  UIADD3.X UR13, URZ, UR13, URZ, UP2, !UPT ;  /* 0x0000000d3f0d7290 */ /* 0x000fe400097fe43f */
[----:B------:R-:W-:Y:S02]  /*08e0*/  UIADD3.X UR11, URZ, UR11, URZ, UP1, !UPT ;  /* 0x0000000b3f0b7290 */ /* 0x000fe40008ffe43f */
[----:B------:R-:W-:Y:S02]  /*08f0*/  UIADD3.X UR9, URZ, UR9, URZ, UP0, !UPT ;  /* 0x000000093f097290 */ /* 0x000fe400087fe43f */
[----:B------:R-:W-:Y:S01]  /*0900*/  UIADD3.X UR5, URZ, UR5, URZ, UP6, !UPT ;  /* 0x000000053f057290 */ /* 0x000fe2000b7fe43f */
[----:B--2---:R-:W-:Y:S02]  /*0910*/  SEL R14, R11, RZ, !P1 ;  /* 0x000000ff0b0e7207 */ /* 0x004fe40004800000 */
[----:B------:R-:W-:-:S02]  /*0920*/  SEL R10, R10, RZ, !P1 ;  /* 0x000000ff0a0a7207 */ /* 0x000fc40004800000 */
[----:B------:R-:W-:Y:S01]  /*0930*/  SEL R11, R8, RZ, !P1 ;  /* 0x000000ff080b7207 */ /* 0x000fe20004800000 */
[----:B------:R-:W-:Y:S01]  /*0940*/  FFMA R14, R14, 1.52587890625e-05, R15 ;  /* 0x378000000e0e7823 */ /* 0x000fe2000000000f */
[----:B------:R-:W-:Y:S01]  /*0950*/  SEL R9, R9, RZ, !P1 ;  /* 0x000000ff09097207 */ /* 0x000fe20004800000 */
[----:B------:R-:W-:Y:S02]  /*0960*/  FFMA R10, R10, 1.52587890625e-05, R17 ;  /* 0x378000000a0a7823 */ /* 0x000fe40000000011 */
[----:B------:R-:W-:Y:S01]  /*0970*/  FFMA R16, R11, 1.52587890625e-05, R16 ;  /* 0x378000000b107823 */ /* 0x000fe20000000010 */
[----:B------:R-:W-:Y:S01]  /*0980*/  @!P1 FFMA R28, R23, R14, R28 ;  /* 0x0000000e171c9223 */ /* 0x000fe2000000001c */
[----:B------:R-:W-:Y:S01]  /*0990*/  FFMA R9, R9, 1.52587890625e-05, R22 ;  /* 0x3780000009097823 */ /* 0x000fe20000000016 */
[----:B------:R-:W-:Y:S01]  /*09a0*/  @!P1 FFMA R29, R33, R10, R29 ;  /* 0x0000000a211d9223 */ /* 0x000fe2000000001d */
[----:B------:R-:W-:Y:S01]  /*09b0*/  @!P1 FFMA R31, R21, R16, R31 ;  /* 0x00000010151f9223 */ /* 0x000fe2000000001f */
[----:B------:R-:W-:Y:S01]  /*09c0*/  @!P1 FFMA R7, R14, R14, R7 ;  /* 0x0000000e0e079223 */ /* 0x000fe20000000007 */
[-C--:B------:R-:W-:Y:S01]  /*09d0*/  @!P1 FFMA R30, R20, R9.reuse, R30 ;  /* 0x00000009141e9223 */ /* 0x080fe2000000001e */
[----:B------:R-:W-:Y:S01]  /*09e0*/  @!P1 FFMA R25, R10, R10, R25 ;  /* 0x0000000a0a199223 */ /* 0x000fe20000000019 */
[----:B------:R-:W-:Y:S01]  /*09f0*/  @!P1 FFMA R26, R9, R9, R26 ;  /* 0x00000009091a9223 */ /* 0x000fe2000000001a */
[----:B------:R-:W-:Y:S01]  /*0a00*/  @!P1 FFMA R27, R16, R16, R27 ;  /* 0x00000010101b9223 */ /* 0x000fe2000000001b */
[----:B------:R-:W-:Y:S06]  /*0a10*/  @!P0 BRA `(.L_x_0) ;  /* 0xfffffff400dc8947 */ /* 0x000fec000383ffff */
[----:B------:R-:W-:Y:S01]  /*0a20*/  FADD R30, R31, R30 ;  /* 0x0000001e1f1e7221 */ /* 0x000fe20000000000 */
[----:B------:R-:W1:Y:S01]  /*0a30*/  S2UR UR5, SR_CgaCtaId ;  /* 0x00000000000579c3 */ /* 0x000e620000008800 */
[----:B------:R-:W-:Y:S01]  /*0a40*/  UMOV UR4, 0x400 ;  /* 0x0000040000047882 */ /* 0x000fe20000000000 */
[----:B------:R-:W-:Y:S01]  /*0a50*/  FADD R26, R27, R26 ;  /* 0x0000001a1b1a7221 */ /* 0x000fe20000000000 */
[----:B------:R-:W-:-:S03]  /*0a60*/  FADD R29, R29, R30 ;  /* 0x0000001e1d1d7221 */ /* 0x000fc60000000000 */
[----:B------:R-:W-:Y:S01]  /*0a70*/  FADD R26, R25, R26 ;  /* 0x0000001a191a7221 */ /* 0x000fe20000000000 */
[----:B------:R-:W-:-:S03]  /*0a80*/  FADD R29, R28, R29 ;  /* 0x0000001d1c1d7221 */ /* 0x000fc60000000000 */
[----:B------:R-:W-:Y:S02]  /*0a90*/  FADD R26, R7, R26 ;  /* 0x0000001a071a7221 */ /* 0x000fe40000000000 */
[----:B------:R-:W2:Y:S04]  /*0aa0*/  SHFL.BFLY PT, R6, R29, 0x10, 0x1f ;  /* 0x0e001f001d067f89 */ /* 0x000ea800000e0000 */
[----:B------:R-:W-:Y:S01]  /*0ab0*/  SHFL.BFLY PT, R7, R26, 0x10, 0x1f ;  /* 0x0e001f001a077f89 */ /* 0x000fe200000e0000 */
[----:B-1----:R-:W-:Y:S01]  /*0ac0*/  UPRMT UR4, UR5, 0x654, UR4 ;  /* 0x0000065405047896 */ /* 0x002fe20008000004 */
[----:B--2---:R-:W-:-:S05]  /*0ad0*/  FADD R6, R29, R6 ;  /* 0x000000061d067221 */ /* 0x004fca0000000000 */
[----:B------:R-:W1:Y:S02]  /*0ae0*/  SHFL.BFLY PT, R5, R6, 0x8, 0x1f ;  /* 0x0d001f0006057f89 */ /* 0x000e6400000e0000 */
[----:B-1----:R-:W-:-:S05]  /*0af0*/  FADD R8, R6, R5 ;  /* 0x0000000506087221 */ /* 0x002fca0000000000 */
[----:B------:R-:W1:Y:S02]  /*0b00*/  SHFL.BFLY PT, R5, R8, 0x4, 0x1f ;  /* 0x0c801f0008057f89 */ /* 0x000e6400000e0000 */
[----:B-1----:R-:W-:Y:S02]  /*0b10*/  FADD R9, R8, R5 ;  /* 0x0000000508097221 */ /* 0x002fe40000000000 */
[----:B------:R-:W1:Y:S03]  /*0b20*/  S2R R5, SR_TID.X ;  /* 0x0000000000057919 */ /* 0x000e660000002100 */
[----:B------:R-:W2:Y:S02]  /*0b30*/  SHFL.BFLY PT, R10, R9, 0x2, 0x1f ;  /* 0x0c401f00090a7f89 */ /* 0x000ea400000e0000 */
[----:B--2---:R-:W-:Y:S01]  /*0b40*/  FADD R10, R9, R10 ;  /* 0x0000000a090a7221 */ /* 0x004fe20000000000 */
[----:B------:R-:W-:Y:S01]  /*0b50*/  FADD R9, R24, R3 ;  /* 0x0000000318097221 */ /* 0x000fe20000000000 */
[----:B-1----:R-:W-:-:S03]  /*0b60*/  LOP3.LUT P1, RZ, R5, 0x1f, RZ, 0xc0, !PT ;  /* 0x0000001f05ff7812 */ /* 0x002fc6000782c0ff */
[----:B------:R-:W1:Y:S01]  /*0b70*/  SHFL.BFLY PT, R11, R10, 0x1, 0x1f ;  /* 0x0c201f000a0b7f89 */ /* 0x000e6200000e0000 */
[----:B------:R-:W-:Y:S01]  /*0b80*/  SHF.R.U32.HI R8, RZ, 0x3, R5 ;  /* 0x00000003ff087819 */ /* 0x000fe20000011605 */
[----:B------:R-:W-:Y:S01]  /*0b90*/  FADD R9, R4, R9 ;  /* 0x0000000904097221 */ /* 0x000fe20000000000 */
[C---:B------:R-:W-:Y:S02]  /*0ba0*/  ISETP.GE.AND P2, PT, R5.reuse, 0x10, PT ;  /* 0x000000100500780c */ /* 0x040fe40003f46270 */
[----:B------:R-:W-:Y:S02]  /*0bb0*/  LOP3.LUT R8, R8, 0x3c, RZ, 0xc0, !PT ;  /* 0x0000003c08087812 */ /* 0x000fe400078ec0ff */
[C---:B------:R-:W-:Y:S02]  /*0bc0*/  SHF.L.U32 R6, R5.reuse, 0x2, RZ ;  /* 0x0000000205067819 */ /* 0x040fe400000006ff */
[----:B------:R-:W-:-:S04]  /*0bd0*/  LOP3.LUT P0, RZ, R5, 0xf, RZ, 0xc0, !PT ;  /* 0x0000000f05ff7812 */ /* 0x000fc8000780c0ff */
[----:B------:R-:W-:Y:S01]  /*0be0*/  ISETP.LT.AND P0, PT, R5, 0x10, !P0 ;  /* 0x000000100500780c */ /* 0x000fe20004701270 */
[----:B-1----:R-:W-:Y:S01]  /*0bf0*/  FADD R11, R10, R11 ;  /* 0x0000000b0a0b7221 */ /* 0x002fe20000000000 */
[----:B------:R-:W-:-:S04]  /*0c00*/  FADD R10, R2, R9 ;  /* 0x00000009020a7221 */ /* 0x000fc80000000000 */
[----:B------:R-:W-:Y:S01]  /*0c10*/  @!P1 STS [R8+UR4], R11 ;  /* 0x0000000b08009988 */ /* 0x000fe20008000804 */
[----:B------:R-:W-:Y:S06]  /*0c20*/  BAR.SYNC.DEFER_BLOCKING 0x0 ;  /* 0x0000000000007b1d */ /* 0x000fec0000010000 */
[----:B------:R-:W1:Y:S04]  /*0c30*/  SHFL.BFLY PT, R9, R10, 0x10, 0x1f ;  /* 0x0e001f000a097f89 */ /* 0x000e6800000e0000 */
[----:B------:R-:W-:Y:S01]  /*0c40*/  @!P2 LDS R12, [R6+UR4] ;  /* 0x00000004060ca984 */ /* 0x000fe20008000800 */
[----:B-1----:R-:W-:-:S05]  /*0c50*/  FADD R13, R10, R9 ;  /* 0x000000090a0d7221 */ /* 0x002fca0000000000 */
[----:B------:R-:W1:Y:S02]  /*0c60*/  SHFL.BFLY PT, R4, R13, 0x8, 0x1f ;  /* 0x0d001f000d047f89 */ /* 0x000e6400000e0000 */
[----:B-1----:R-:W-:Y:S02]  /*0c70*/  FADD R14, R13, R4 ;  /* 0x000000040d0e7221 */ /* 0x002fe40000000000 */
[----:B------:R-:W1:Y:S04]  /*0c80*/  SHFL.BFLY PT, R9, R12, 0x8, 0x1f ;  /* 0x0d001f000c097f89 */ /* 0x000e6800000e0000 */
[----:B------:R-:W2:Y:S01]  /*0c90*/  SHFL.BFLY PT, R11, R14, 0x4, 0x1f ;  /* 0x0c801f000e0b7f89 */ /* 0x000ea200000e0000 */
[----:B-1----:R-:W-:Y:S01]  /*0ca0*/  FADD R9, R12, R9 ;  /* 0x000000090c097221 */ /* 0x002fe20000000000 */
[----:B--2---:R-:W-:-:S04]  /*0cb0*/  FADD R15, R14, R11 ;  /* 0x0000000b0e0f7221 */ /* 0x004fc80000000000 */
        /* <DEDUP_REMOVED lines=8> */
[----:B------:R-:W1:Y:S02]  /*0d40*/  SHFL.BFLY PT, R10, R11, 0x1, 0x1f ;  /* 0x0c201f000b0a7f89 */ /* 0x000e6400000e0000 */
[----:B-1----:R-:W-:Y:S01]  /*0d50*/  FADD R9, R11, R10 ;  /* 0x0000000a0b097221 */ /* 0x002fe20000000000 */
[----:B------:R-:W-:-:S04]  /*0d60*/  FADD R11, R26, R7 ;  /* 0x000000071a0b7221 */ /* 0x000fc80000000000 */
[----:B------:R-:W-:Y:S01]  /*0d70*/  @P0 STS [R6+UR4], R9 ;  /* 0x0000000906000988 */ /* 0x000fe20008000804 */
[----:B------:R-:W-:Y:S06]  /*0d80*/  BAR.SYNC.DEFER_BLOCKING 0x0 ;  /* 0x0000000000007b1d */ /* 0x000fec0000010000 */
[----:B------:R-:W1:Y:S04]  /*0d90*/  SHFL.BFLY PT, R10, R11, 0x8, 0x1f ;  /* 0x0d001f000b0a7f89 */ /* 0x000e6800000e0000 */
[----:B------:R-:W-:Y:S01]  /*0da0*/  LDS R4, [UR4] ;  /* 0x00000004ff047984 */ /* 0x000fe20008000800 */
[----:B------:R-:W-:Y:S01]  /*0db0*/  BAR.SYNC.DEFER_BLOCKING 0x0 ;  /* 0x0000000000007b1d */ /* 0x000fe20000010000 */
[----:B-1----:R-:W-:-:S05]  /*0dc0*/  FADD R12, R11, R10 ;  /* 0x0000000a0b0c7221 */ /* 0x002fca0000000000 */
[----:B------:R-:W1:Y:S04]  /*0dd0*/  SHFL.BFLY PT, R9, R12, 0x4, 0x1f ;  /* 0x0c801f000c097f89 */ /* 0x000e6800000e0000 */
[----:B------:R1:W-:Y:S01]  /*0de0*/  @!P1 STS [R8+UR4], R13 ;  /* 0x0000000d08009988 */ /* 0x0003e20008000804 */
[----:B------:R-:W-:Y:S01]  /*0df0*/  BAR.SYNC.DEFER_BLOCKING 0x0 ;  /* 0x0000000000007b1d */ /* 0x000fe20000010000 */
[----:B-1----:R-:W-:-:S05]  /*0e00*/  FADD R13, R12, R9 ;  /* 0x000000090c0d7221 */ /* 0x002fca0000000000 */
[----:B------:R-:W1:Y:S04]  /*0e10*/  SHFL.BFLY PT, R14, R13, 0x2, 0x1f ;  /* 0x0c401f000d0e7f89 */ /* 0x000e6800000e0000 */
[----:B------:R-:W2:Y:S01]  /*0e20*/  @!P2 LDS R2, [R6+UR4] ;  /* 0x000000040602a984 */ /* 0x000ea20008000800 */
[----:B-1----:R-:W-:-:S05]  /*0e30*/  FADD R14, R13, R14 ;  /* 0x0000000e0d0e7221 */ /* 0x002fca0000000000 */
[----:B------:R-:W1:Y:S04]  /*0e40*/  SHFL.BFLY PT, R15, R14, 0x1, 0x1f ;  /* 0x0c201f000e0f7f89 */ /* 0x000e6800000e0000 */
[----:B--2---:R-:W2:Y:S01]  /*0e50*/  SHFL.BFLY PT, R7, R2, 0x8, 0x1f ;  /* 0x0d001f0002077f89 */ /* 0x004ea200000e0000 */
[----:B-1----:R-:W-:Y:S01]  /*0e60*/  FADD R17, R14, R15 ;  /* 0x0000000f0e117221 */ /* 0x002fe20000000000 */
[----:B--2---:R-:W-:-:S05]  /*0e70*/  FADD R7, R2, R7 ;  /* 0x0000000702077221 */ /* 0x004fca0000000000 */
[----:B------:R-:W1:Y:S02]  /*0e80*/  SHFL.BFLY PT, R10, R7, 0x4, 0x1f ;  /* 0x0c801f00070a7f89 */ /* 0x000e6400000e0000 */
[----:B-1----:R-:W-:-:S05]  /*0e90*/  FADD R10, R7, R10 ;  /* 0x0000000a070a7221 */ /* 0x002fca0000000000 */
[----:B------:R-:W1:Y:S02]  /*0ea0*/  SHFL.BFLY PT, R9, R10, 0x2, 0x1f ;  /* 0x0c401f000a097f89 */ /* 0x000e6400000e0000 */
[----:B-1----:R-:W-:-:S05]  /*0eb0*/  FADD R9, R10, R9 ;  /* 0x000000090a097221 */ /* 0x002fca0000000000 */
[----:B------:R-:W1:Y:S02]  /*0ec0*/  SHFL.BFLY PT, R2, R9, 0x1, 0x1f ;  /* 0x0c201f0009027f89 */ /* 0x000e6400000e0000 */
[----:B-1----:R-:W-:-:S05]  /*0ed0*/  FADD R11, R9, R2 ;  /* 0x00000002090b7221 */ /* 0x002fca0000000000 */
[----:B------:R1:W-:Y:S01]  /*0ee0*/  @P0 STS [R6+UR4], R11 ;  /* 0x0000000b06000988 */ /* 0x0003e20008000804 */
[----:B------:R-:W-:Y:S08]  /*0ef0*/  BAR.SYNC.DEFER_BLOCKING 0x0 ;  /* 0x0000000000007b1d */ /* 0x000ff00000010000 */
[----:B-1----:R-:W1:Y:S01]  /*0f00*/  LDC.64 R10, c[0x0][0x250] ;  /* 0x00009400ff0a7b82 */ /* 0x002e620000000a00 */
[----:B------:R-:W-:Y:S07]  /*0f10*/  LDS R7, [UR4] ;  /* 0x00000004ff077984 */ /* 0x000fee0008000800 */
[----:B------:R-:W-:Y:S06]  /*0f20*/  BAR.SYNC.DEFER_BLOCKING 0x0 ;  /* 0x0000000000007b1d */ /* 0x000fec0000010000 */
[----:B------:R-:W-:Y:S02]  /*0f30*/  @!P1 STS [R8+UR4], R17 ;  /* 0x0000001108009988 */ /* 0x000fe40008000804 */
[----:B------:R-:W-:Y:S01]  /*0f40*/  BAR.SYNC.DEFER_BLOCKING 0x0 ;  /* 0x0000000000007b1d */ /* 0x000fe20000010000 */
[----:B------:R-:W-:-:S04]  /*0f50*/  LOP3.LUT P1, RZ, R5, 0x1ff, RZ, 0xc0, !PT ;  /* 0x000001ff05ff7812 */ /* 0x000fc8000782c0ff */
[----:B------:R-:W-:Y:S01]  /*0f60*/  ISETP.LT.AND P1, PT, R0, 0x20, !P1 ;  /* 0x000000200000780c */ /* 0x000fe20004f21270 */
[----:B------:R-:W2:Y:S04]  /*0f70*/  @!P2 LDS R3, [R6+UR4] ;  /* 0x000000040603a984 */ /* 0x000ea80008000800 */
[----:B--2---:R-:W2:Y:S02]  /*0f80*/  SHFL.BFLY PT, R2, R3, 0x8, 0x1f ;  /* 0x0d001f0003027f89 */ /* 0x004ea400000e0000 */
[----:B--2---:R-:W-:-:S05]  /*0f90*/  FADD R12, R3, R2 ;  /* 0x00000002030c7221 */ /* 0x004fca0000000000 */
[----:B------:R-:W2:Y:S02]  /*0fa0*/  SHFL.BFLY PT, R9, R12, 0x4, 0x1f ;  /* 0x0c801f000c097f89 */ /* 0x000ea400000e0000 */
[----:B--2---:R-:W-:Y:S02]  /*0fb0*/  FADD R13, R12, R9 ;  /* 0x000000090c0d7221 */ /* 0x004fe40000000000 */
[----:B------:R-:W2:Y:S03]  /*0fc0*/  LDC.64 R8, c[0x0][0x258] ;  /* 0x00009600ff087b82 */ /* 0x000ea60000000a00 */
[----:B------:R-:W3:Y:S01]  /*0fd0*/  SHFL.BFLY PT, R2, R13, 0x2, 0x1f ;  /* 0x0c401f000d027f89 */ /* 0x000ee200000e0000 */
[----:B--2---:R-:W-:-:S04]  /*0fe0*/  IMAD.WIDE R8, R0, 0x4, R8 ;  /* 0x0000000400087825 */ /* 0x004fc800078e0208 */
[----:B---3--:R-:W-:Y:S01]  /*0ff0*/  FADD R14, R13, R2 ;  /* 0x000000020d0e7221 */ /* 0x008fe20000000000 */
[----:B-1----:R-:W-:-:S04]  /*1000*/  IMAD.WIDE R2, R0, 0x4, R10 ;  /* 0x0000000400027825 */ /* 0x002fc800078e020a */
[----:B------:R-:W1:Y:S02]  /*1010*/  SHFL.BFLY PT, R15, R14, 0x1, 0x1f ;  /* 0x0c201f000e0f7f89 */ /* 0x000e6400000e0000 */
[----:B-1----:R-:W-:-:S05]  /*1020*/  FADD R15, R14, R15 ;  /* 0x0000000f0e0f7221 */ /* 0x002fca0000000000 */
[----:B------:R1:W-:Y:S01]  /*1030*/  @P0 STS [R6+UR4], R15 ;  /* 0x0000000f06000988 */ /* 0x0003e20008000804 */
[----:B------:R-:W-:Y:S06]  /*1040*/  BAR.SYNC.DEFER_BLOCKING 0x0 ;  /* 0x0000000000007b1d */ /* 0x000fec0000010000 */
[----:B------:R1:W-:Y:S04]  /*1050*/  @P1 STG.E desc[UR6][R2.64], R4 ;  /* 0x0000000402001986 */ /* 0x0003e8000c101906 */
[----:B------:R1:W-:Y:S01]  /*1060*/  @P1 STG.E desc[UR6][R8.64], R7 ;  /* 0x0000000708001986 */ /* 0x0003e2000c101906 */
[----:B------:R-:W-:Y:S05]  /*1070*/  @!P1 EXIT ;  /* 0x000000000000994d */ /* 0x000fea0003800000 */
[----:B------:R-:W0:Y:S01]  /*1080*/  LDS R5, [UR4] ;  /* 0x00000004ff057984 */ /* 0x000e220008000800 */
[----:B-1----:R-:W1:Y:S02]  /*1090*/  LDC.64 R2, c[0x0][0x260] ;  /* 0x00009800ff027b82 */ /* 0x002e640000000a00 */
[----:B-1----:R-:W-:-:S05]  /*10a0*/  IMAD.WIDE R2, R0, 0x4, R2 ;  /* 0x0000000400027825 */ /* 0x002fca00078e0202 */
[----:B0-----:R-:W-:Y:S01]  /*10b0*/  STG.E desc[UR6][R2.64], R5 ;  /* 0x0000000502007986 */ /* 0x001fe2000c101906 */
[----:B------:R-:W-:Y:S05]  /*10c0*/  EXIT ;  /* 0x000000000000794d */ /* 0x000fea0003800000 */
.L_x_1:
[----:B------:R-:W-:-:S00]  /*10d0*/  BRA `(.L_x_1) ;  /* 0xfffffffc00fc7947 */ /* 0x000fc0000383ffff */
[----:B------:R-:W-:-:S00]  /*10e0*/  NOP ;  /* 0x0000000000007918 */ /* 0x000fc00000000000 */
        /* <DEDUP_REMOVED lines=9> */
.L_x_2:


//--------------------- .nv.shared.triton_red_fused_add_mul_sub_sum_32 --------------------------
	.section	.nv.shared.triton_red_fused_add_mul_sub_sum_32,"aw",@nobits
	.sectionflags	@""
	.align	16
	.zero		1024


//--------------------- .nv.constant0.triton_red_fused_add_mul_sub_sum_32 --------------------------
	.section	.nv.constant0.triton_red_fused_add_mul_sub_sum_32,"a",@progbits
	.sectionflags	@""
	.align	4
.nv.constant0.triton_red_fused_add_mul_sub_sum_32:
	.zero		624
